	.headerflags	@"EF_CUDA_TEXMODE_UNIFIED EF_CUDA_64BIT_ADDRESS EF_CUDA_ACCELERATORS EF_CUDA_SM90 EF_CUDA_VIRTUAL_SM(EF_CUDA_SM90)"
	.elftype	@"ET_EXEC"


//--------------------- .nv.info                  --------------------------
	.section	.nv.info,"",@"SHT_CUDA_INFO"
	.align	4


	//----- nvinfo : EIATTR_REGCOUNT
	.align		4
        /*0000*/ 	.byte	0x04, 0x2f
        /*0002*/ 	.short	(.L_3 - .L_2)
	.align		4
.L_2:
        /*0004*/ 	.word	index@(triton_per_fused__weight_norm_interface_3)
        /*0008*/ 	.word	0x00000015


	//----- nvinfo : EIATTR_MIN_STACK_SIZE
	.align		4
.L_3:
        /*000c*/ 	.byte	0x04, 0x12
        /*000e*/ 	.short	(.L_5 - .L_4)
	.align		4
.L_4:
        /*0010*/ 	.word	index@(triton_per_fused__weight_norm_interface_3)
        /*0014*/ 	.word	0x00000000


	//----- nvinfo : EIATTR_FRAME_SIZE
	.align		4
.L_5:
        /*0018*/ 	.byte	0x04, 0x11
        /*001a*/ 	.short	(.L_7 - .L_6)
	.align		4
.L_6:
        /*001c*/ 	.word	index@(triton_per_fused__weight_norm_interface_3)
        /*0020*/ 	.word	0x00000000


	//----- nvinfo : EIATTR_MIN_STACK_SIZE
	.align		4
.L_7:
        /*0024*/ 	.byte	0x04, 0x12
        /*0026*/ 	.short	(.L_9 - .L_8)
	.align		4
.L_8:
        /*0028*/ 	.word	index@(triton_per_fused__weight_norm_interface_3)
        /*002c*/ 	.word	0x00000000
.L_9:


//--------------------- .nv.info.triton_per_fused__weight_norm_interface_3 --------------------------
	.section	.nv.info.triton_per_fused__weight_norm_interface_3,"",@"SHT_CUDA_INFO"
	.sectionflags	@""
	.align	4


	//----- nvinfo : EIATTR_CUDA_API_VERSION
	.align		4
        /*0000*/ 	.byte	0x04, 0x37
        /*0002*/ 	.short	(.L_11 - .L_10)
.L_10:
        /*0004*/ 	.word	0x0000007c


	//----- nvinfo : EIATTR_KPARAM_INFO
	.align		4
.L_11:
        /*0008*/ 	.byte	0x04, 0x17
        /*000a*/ 	.short	(.L_13 - .L_12)
.L_12:
        /*000c*/ 	.word	0x00000000
        /*0010*/ 	.short	0x0006
        /*0012*/ 	.short	0x002c
        /*0014*/ 	.byte	0x00, 0xf0, 0x11, 0x00


	//----- nvinfo : EIATTR_KPARAM_INFO
	.align		4
.L_13:
        /*0018*/ 	.byte	0x04, 0x17
        /*001a*/ 	.short	(.L_15 - .L_14)
.L_14:
        /*001c*/ 	.word	0x00000000
        /*0020*/ 	.short	0x0005
        /*0022*/ 	.short	0x0028
        /*0024*/ 	.byte	0x00, 0xf0, 0x11, 0x00


	//----- nvinfo : EIATTR_KPARAM_INFO
	.align		4
.L_15:
        /*0028*/ 	.byte	0x04, 0x17
        /*002a*/ 	.short	(.L_17 - .L_16)
.L_16:
        /*002c*/ 	.word	0x00000000
        /*0030*/ 	.short	0x0004
        /*0032*/ 	.short	0x0020
        /*0034*/ 	.byte	0x00, 0xf4, 0x21, 0x00


	//----- nvinfo : EIATTR_KPARAM_INFO
	.align		4
.L_17:
        /*0038*/ 	.byte	0x04, 0x17
        /*003a*/ 	.short	(.L_19 - .L_18)
.L_18:
        /*003c*/ 	.word	0x00000000
        /*0040*/ 	.short	0x0003
        /*0042*/ 	.short	0x0018
        /*0044*/ 	.byte	0x00, 0xf4, 0x21, 0x00


	//----- nvinfo : EIATTR_KPARAM_INFO
	.align		4
.L_19:
        /*0048*/ 	.byte	0x04, 0x17
        /*004a*/ 	.short	(.L_21 - .L_20)
.L_20:
        /*004c*/ 	.word	0x00000000
        /*0050*/ 	.short	0x0002
        /*0052*/ 	.short	0x0010
        /*0054*/ 	.byte	0x00, 0xf4, 0x21, 0x00


	//----- nvinfo : EIATTR_KPARAM_INFO
	.align		4
.L_21:
        /*0058*/ 	.byte	0x04, 0x17
        /*005a*/ 	.short	(.L_23 - .L_22)
.L_22:
        /*005c*/ 	.word	0x00000000
        /*0060*/ 	.short	0x0001
        /*0062*/ 	.short	0x0008
        /*0064*/ 	.byte	0x00, 0xf4, 0x21, 0x00


	//----- nvinfo : EIATTR_KPARAM_INFO
	.align		4
.L_23:
        /*0068*/ 	.byte	0x04, 0x17
        /*006a*/ 	.short	(.L_25 - .L_24)
.L_24:
        /*006c*/ 	.word	0x00000000
        /*0070*/ 	.short	0x0000
        /*0072*/ 	.short	0x0000
        /*0074*/ 	.byte	0x00, 0xf4, 0x21, 0x00


	//----- nvinfo : EIATTR_SPARSE_MMA_MASK
	.align		4
.L_25:
        /*0078*/ 	.byte	0x03, 0x50
        /*007a*/ 	.short	0x0000


	//----- nvinfo : EIATTR_MAXREG_COUNT
	.align		4
        /*007c*/ 	.byte	0x03, 0x1b
        /*007e*/ 	.short	0x00ff


	//----- nvinfo : EIATTR_COOP_GROUP_MASK_REGIDS
	.align		4
        /*0080*/ 	.byte	0x04, 0x29
        /*0082*/ 	.short	(.L_27 - .L_26)


	//   ....[0]....
.L_26:
        /*0084*/ 	.word	0xffffffff


	//   ....[1]....
        /*0088*/ 	.word	0xffffffff


	//   ....[2]....
        /*008c*/ 	.word	0xffffffff


	//   ....[3]....
        /*0090*/ 	.word	0xffffffff


	//   ....[4]....
        /*0094*/ 	.word	0xffffffff


	//   ....[5]....
        /*0098*/ 	.word	0xffffffff


	//----- nvinfo : EIATTR_COOP_GROUP_INSTR_OFFSETS
	.align		4
.L_27:
        /*009c*/ 	.byte	0x04, 0x28
        /*009e*/ 	.short	(.L_29 - .L_28)


	//   ....[0]....
.L_28:
        /*00a0*/ 	.word	0x00000200


	//   ....[1]....
        /*00a4*/ 	.word	0x00000240


	//   ....[2]....
        /*00a8*/ 	.word	0x00000260


	//   ....[3]....
        /*00ac*/ 	.word	0x00000290


	//   ....[4]....
        /*00b0*/ 	.word	0x000002c0


	//   ....[5]....
        /*00b4*/ 	.word	0x00000360


	//----- nvinfo : EIATTR_EXIT_INSTR_OFFSETS
	.align		4
.L_29:
        /*00b8*/ 	.byte	0x04, 0x1c
        /*00ba*/ 	.short	(.L_31 - .L_30)


	//   ....[0]....
.L_30:
        /*00bc*/ 	.word	0x00000500


	//   ....[1]....
        /*00c0*/ 	.word	0x00000520


	//----- nvinfo : EIATTR_REQNTID
	.align		4
.L_31:
        /*00c4*/ 	.byte	0x04, 0x10
        /*00c6*/ 	.short	(.L_33 - .L_32)
.L_32:
        /*00c8*/ 	.word	0x00000040
        /*00cc*/ 	.word	0x00000001
        /*00d0*/ 	.word	0x00000001


	//----- nvinfo : EIATTR_CBANK_PARAM_SIZE
	.align		4
.L_33:
        /*00d4*/ 	.byte	0x03, 0x19
        /*00d6*/ 	.short	0x0030


	//----- nvinfo : EIATTR_PARAM_CBANK
	.align		4
        /*00d8*/ 	.byte	0x04, 0x0a
        /*00da*/ 	.short	(.L_35 - .L_34)
	.align		4
.L_34:
        /*00dc*/ 	.word	index@(.nv.constant0.triton_per_fused__weight_norm_interface_3)
        /*00e0*/ 	.short	0x0210
        /*00e2*/ 	.short	0x0030


	//----- nvinfo : EIATTR_SW_WAR
	.align		4
.L_35:
        /*00e4*/ 	.byte	0x04, 0x36
        /*00e6*/ 	.short	(.L_37 - .L_36)
.L_36:
        /*00e8*/ 	.word	0x00000008
.L_37:


//--------------------- .nv.callgraph             --------------------------
	.section	.nv.callgraph,"",@"SHT_CUDA_CALLGRAPH"
	.align	4
	.sectionentsize	8
	.align		4
        /*0000*/ 	.word	0x00000000
	.align		4
        /*0004*/ 	.word	0xffffffff
	.align		4
        /*0008*/ 	.word	0x00000000
	.align		4
        /*000c*/ 	.word	0xfffffffe
	.align		4
        /*0010*/ 	.word	0x00000000
	.align		4
        /*0014*/ 	.word	0xfffffffd
	.align		4
        /*0018*/ 	.word	0x00000000
	.align		4
        /*001c*/ 	.word	0xfffffffc


//--------------------- .nv.constant4             --------------------------
	.section	.nv.constant4,"a",@progbits
	.align	8
	.align		8
.nv.constant4:
        /*0000*/ 	.dword	_$_str
	.align		8
        /*0008*/ 	.dword	_$_str_$_2


//--------------------- .text.triton_per_fused__weight_norm_interface_3 --------------------------
	.section	.text.triton_per_fused__weight_norm_interface_3,"ax",@progbits
	.sectionflags	@"SHF_BARRIERS=1"
	.align	128
        .global         triton_per_fused__weight_norm_interface_3
        .type           triton_per_fused__weight_norm_interface_3,@function
        .size           triton_per_fused__weight_norm_interface_3,(.L_x_1 - triton_per_fused__weight_norm_interface_3)
        .other          triton_per_fused__weight_norm_interface_3,@"STO_CUDA_ENTRY STV_DEFAULT"
triton_per_fused__weight_norm_interface_3:
.text.triton_per_fused__weight_norm_interface_3:
[----:B------:R-:W0:Y:S02]  /*0000*/  LDC R1, c[0x0][0x28] ;  /* 0x00000a00ff017b82 */ /* 0x000e240000000800 */
[----:B------:R-:W1:Y:S01]  /*0010*/  S2R R16, SR_TID.X ;  /* 0x0000000000107919 */ /* 0x000e620000002100 */
[----:B------:R-:W2:Y:S01]  /*0020*/  LDC.64 R12, c[0x0][0x218] ;  /* 0x00008600ff0c7b82 */ /* 0x000ea20000000a00 */
[----:B------:R-:W-:Y:S02]  /*0030*/  CS2R R4, SRZ ;  /* 0x0000000000047805 */ /* 0x000fe4000001ff00 */
[----:B------:R-:W-:Y:S01]  /*0040*/  CS2R R6, SRZ ;  /* 0x0000000000067805 */ /* 0x000fe2000001ff00 */
[----:B------:R-:W3:Y:S01]  /*0050*/  S2R R8, SR_CTAID.X ;  /* 0x0000000000087919 */ /* 0x000ee20000002500 */
[----:B------:R-:W-:Y:S01]  /*0060*/  ULDC.64 UR6, c[0x0][0x208] ;  /* 0x0000820000067ab9 */ /* 0x000fe20000000a00 */
[----:B-1----:R-:W-:Y:S02]  /*0070*/  SHF.L.U32 R9, R16, 0x2, RZ ;  /* 0x0000000210097819 */ /* 0x002fe400000006ff */
[----:B---3--:R-:W-:Y:S02]  /*0080*/  ISETP.GE.AND P0, PT, R8, 0x400, PT ;  /* 0x000004000800780c */ /* 0x008fe40003f06270 */
[----:B------:R-:W-:-:S04]  /*0090*/  LOP3.LUT R3, R9, 0xfc, RZ, 0xc0, !PT ;  /* 0x000000fc09037812 */ /* 0x000fc800078ec0ff */
[----:B------:R-:W-:Y:S01]  /*00a0*/  ISETP.LT.U32.AND P1, PT, R3, 0xa4, !P0 ;  /* 0x000000a40300780c */ /* 0x000fe20004721070 */
[----:B------:R-:W-:Y:S02]  /*00b0*/  IMAD R0, R8, 0xa4, R3 ;  /* 0x000000a408007824 */ /* 0x000fe400078e0203 */
[----:B------:R-:W1:Y:S02]  /*00c0*/  LDC.64 R2, c[0x0][0x220] ;  /* 0x00008800ff027b82 */ /* 0x000e640000000a00 */
[----:B--2---:R-:W-:-:S08]  /*00d0*/  IMAD.WIDE R12, R0, 0x4, R12 ;  /* 0x00000004000c7825 */ /* 0x004fd000078e020c */
[----:B------:R-:W2:Y:S01]  /*00e0*/  @P1 LDG.E.128 R4, desc[UR6][R12.64] ;  /* 0x000000060c041981 */ /* 0x000ea2000c1e1d00 */
[----:B-1----:R-:W-:Y:S01]  /*00f0*/  IMAD.WIDE R2, R8, 0x4, R2 ;  /* 0x0000000408027825 */ /* 0x002fe200078e0202 */
[----:B------:R-:W1:Y:S01]  /*0100*/  S2UR UR5, SR_CgaCtaId ;  /* 0x00000000000579c3 */ /* 0x000e620000008800 */
[----:B------:R-:W-:Y:S01]  /*0110*/  UMOV UR4, 0x400 ;  /* 0x0000040000047882 */ /* 0x000fe20000000000 */
[----:B------:R-:W-:Y:S01]  /*0120*/  ISETP.GE.AND P2, PT, R16, 0x2, PT ;  /* 0x000000021000780c */ /* 0x000fe20003f46270 */
[----:B-1----:R-:W-:Y:S01]  /*0130*/  UPRMT UR4, UR5, 0x654, UR4 ;  /* 0x0000065405047896 */ /* 0x002fe20008000004 */
[----:B--2---:R-:W-:Y:S02]  /*0140*/  SEL R5, R5, RZ, P1 ;  /* 0x000000ff05057207 */ /* 0x004fe40000800000 */
[----:B------:R-:W-:Y:S02]  /*0150*/  SEL R4, R4, RZ, P1 ;  /* 0x000000ff04047207 */ /* 0x000fe40000800000 */
[----:B------:R-:W-:Y:S01]  /*0160*/  SEL R6, R6, RZ, P1 ;  /* 0x000000ff06067207 */ /* 0x000fe20000800000 */
[----:B------:R-:W-:Y:S01]  /*0170*/  FMUL R11, R5, R5 ;  /* 0x00000005050b7220 */ /* 0x000fe20000400000 */
[----:B------:R-:W-:-:S03]  /*0180*/  SEL R7, R7, RZ, P1 ;  /* 0x000000ff07077207 */ /* 0x000fc60000800000 */
[----:B------:R-:W-:-:S04]  /*0190*/  FFMA R11, R4, R4, R11 ;  /* 0x00000004040b7223 */ /* 0x000fc8000000000b */
[----:B------:R-:W-:Y:S01]  /*01a0*/  FFMA R14, R6, R6, R11 ;  /* 0x00000006060e7223 */ /* 0x000fe2000000000b */
[----:B------:R-:W-:-:S03]  /*01b0*/  HFMA2.MMA R11, -RZ, RZ, 0, 0 ;  /* 0x00000000ff0b7435 */ /* 0x000fc600000001ff */
[----:B------:R-:W-:-:S05]  /*01c0*/  FFMA R14, R7, R7, R14 ;  /* 0x00000007070e7223 */ /* 0x000fca000000000e */
[----:B------:R-:W-:Y:S02]  /*01d0*/  FSEL R14, R14, RZ, P1 ;  /* 0x000000ff0e0e7208 */ /* 0x000fe40000800000 */
[----:B------:R1:W2:Y:S01]  /*01e0*/  @!P0 LDG.E.EL R11, desc[UR6][R2.64] ;  /* 0x00000006020b8981 */ /* 0x0002a2000c2e1900 */
[----:B------:R-:W-:-:S03]  /*01f0*/  LOP3.LUT P0, RZ, R16, 0x1f, RZ, 0xc0, !PT ;  /* 0x0000001f10ff7812 */ /* 0x000fc6000780c0ff */
[----:B------:R-:W3:Y:S01]  /*0200*/  SHFL.BFLY PT, R13, R14, 0x10, 0x1f ;  /* 0x0e001f000e0d7f89 */ /* 0x000ee200000e0000 */
[----:B-1----:R-:W-:-:S04]  /*0210*/  SHF.R.U32.HI R2, RZ, 0x3, R16 ;  /* 0x00000003ff027819 */ /* 0x002fc80000011610 */
[----:B------:R-:W-:Y:S01]  /*0220*/  LOP3.LUT R2, R2, 0x4, RZ, 0xc0, !PT ;  /* 0x0000000402027812 */ /* 0x000fe200078ec0ff */
[----:B---3--:R-:W-:-:S05]  /*0230*/  FADD R13, R14, R13 ;  /* 0x0000000d0e0d7221 */ /* 0x008fca0000000000 */
[----:B------:R-:W1:Y:S02]  /*0240*/  SHFL.BFLY PT, R12, R13, 0x8, 0x1f ;  /* 0x0d001f000d0c7f89 */ /* 0x000e6400000e0000 */
[----:B-1----:R-:W-:-:S05]  /*0250*/  FADD R12, R13, R12 ;  /* 0x0000000c0d0c7221 */ /* 0x002fca0000000000 */
[----:B------:R-:W1:Y:S02]  /*0260*/  SHFL.BFLY PT, R15, R12, 0x4, 0x1f ;  /* 0x0c801f000c0f7f89 */ /* 0x000e6400000e0000 */
[----:B-1----:R-:W-:Y:S01]  /*0270*/  FADD R15, R12, R15 ;  /* 0x0000000f0c0f7221 */ /* 0x002fe20000000000 */
[----:B------:R-:W-:-:S04]  /*0280*/  LOP3.LUT R12, R16, 0x1, RZ, 0xc0, !PT ;  /* 0x00000001100c7812 */ /* 0x000fc800078ec0ff */
[----:B------:R-:W1:Y:S02]  /*0290*/  SHFL.BFLY PT, R18, R15, 0x2, 0x1f ;  /* 0x0c401f000f127f89 */ /* 0x000e6400000e0000 */
[----:B-1----:R-:W-:Y:S02]  /*02a0*/  FADD R18, R15, R18 ;  /* 0x000000120f127221 */ /* 0x002fe40000000000 */
[----:B------:R-:W1:Y:S03]  /*02b0*/  LDC.64 R14, c[0x0][0x210] ;  /* 0x00008400ff0e7b82 */ /* 0x000e660000000a00 */
[----:B------:R-:W3:Y:S01]  /*02c0*/  SHFL.BFLY PT, R17, R18, 0x1, 0x1f ;  /* 0x0c201f0012117f89 */ /* 0x000ee200000e0000 */
[----:B-1----:R-:W-:-:S04]  /*02d0*/  IMAD.WIDE R14, R8, 0x4, R14 ;  /* 0x00000004080e7825 */ /* 0x002fc800078e020e */
[----:B---3--:R-:W-:-:S05]  /*02e0*/  FADD R13, R18, R17 ;  /* 0x00000011120d7221 */ /* 0x008fca0000000000 */
[----:B------:R1:W-:Y:S01]  /*02f0*/  @!P0 STS [R2+UR4], R13 ;  /* 0x0000000d02008988 */ /* 0x0003e20008000804 */
[----:B------:R-:W-:Y:S01]  /*0300*/  BAR.SYNC.DEFER_BLOCKING 0x0 ;  /* 0x0000000000007b1d */ /* 0x000fe20000010000 */
[----:B------:R-:W-:-:S04]  /*0310*/  ISETP.NE.U32.AND P0, PT, R12, 0x1, PT ;  /* 0x000000010c00780c */ /* 0x000fc80003f05070 */
[----:B------:R-:W-:-:S03]  /*0320*/  ISETP.LT.AND P0, PT, R16, 0x2, P0 ;  /* 0x000000021000780c */ /* 0x000fc60000701270 */
[----:B-1----:R-:W1:Y:S01]  /*0330*/  LDC.64 R12, c[0x0][0x228] ;  /* 0x00008a00ff0c7b82 */ /* 0x002e620000000a00 */
[----:B------:R-:W3:Y:S01]  /*0340*/  @!P2 LDS R10, [R9+UR4] ;  /* 0x00000004090aa984 */ /* 0x000ee20008000800 */
[----:B-1----:R-:W-:-:S03]  /*0350*/  IMAD.WIDE R12, R0, 0x4, R12 ;  /* 0x00000004000c7825 */ /* 0x002fc600078e020c */
[----:B---3--:R-:W1:Y:S02]  /*0360*/  SHFL.BFLY PT, R3, R10, 0x1, 0x1f ;  /* 0x0c201f000a037f89 */ /* 0x008e6400000e0000 */
[----:B-1----:R-:W-:-:S05]  /*0370*/  FADD R18, R10, R3 ;  /* 0x000000030a127221 */ /* 0x002fca0000000000 */
[----:B------:R-:W-:Y:S01]  /*0380*/  @P0 STS [R9+UR4], R18 ;  /* 0x0000001209000988 */ /* 0x000fe20008000804 */
[----:B------:R-:W-:Y:S06]  /*0390*/  BAR.SYNC.DEFER_BLOCKING 0x0 ;  /* 0x0000000000007b1d */ /* 0x000fec0000010000 */
[----:B------:R-:W1:Y:S02]  /*03a0*/  LDS R17, [UR4] ;  /* 0x00000004ff117984 */ /* 0x000e640008000800 */
[----:B-1----:R-:W1:Y:S01]  /*03b0*/  MUFU.SQRT R17, R17 ;  /* 0x0000001100117308 */ /* 0x002e620000002000 */
[----:B------:R-:W-:Y:S01]  /*03c0*/  BAR.SYNC.DEFER_BLOCKING 0x0 ;  /* 0x0000000000007b1d */ /* 0x000fe20000010000 */
[C---:B-1----:R-:W-:Y:S01]  /*03d0*/  FSETP.GEU.AND P2, PT, R17.reuse, 1.175494350822287508e-38, PT ;  /* 0x008000001100780b */ /* 0x042fe20003f4e000 */
[C---:B------:R-:W-:Y:S01]  /*03e0*/  FMUL R2, R17.reuse, 0.25 ;  /* 0x3e80000011027820 */ /* 0x040fe20000400000 */
[----:B------:R-:W-:-:S04]  /*03f0*/  FSETP.GT.AND P0, PT, R17, 8.50705917302346158658e+37, PT ;  /* 0x7e8000001100780b */ /* 0x000fc80003f04000 */
[----:B------:R-:W-:Y:S02]  /*0400*/  FSEL R10, R2, R17, P0 ;  /* 0x00000011020a7208 */ /* 0x000fe40000000000 */
[----:B------:R-:W1:Y:S05]  /*0410*/  LDC.64 R2, c[0x0][0x230] ;  /* 0x00008c00ff027b82 */ /* 0x000e6a0000000a00 */
[----:B------:R-:W-:Y:S02]  /*0420*/  @!P2 FMUL R10, R10, 16777216 ;  /* 0x4b8000000a0aa820 */ /* 0x000fe40000400000 */
[----:B--2---:R-:W-:Y:S01]  /*0430*/  @P0 FMUL R11, R11, 0.25 ;  /* 0x3e8000000b0b0820 */ /* 0x004fe20000400000 */
[----:B------:R-:W-:-:S03]  /*0440*/  LOP3.LUT P0, RZ, R16, 0x3f, RZ, 0xc0, !PT ;  /* 0x0000003f10ff7812 */ /* 0x000fc6000780c0ff */
[----:B------:R-:W2:Y:S01]  /*0450*/  MUFU.RCP R10, R10 ;  /* 0x0000000a000a7308 */ /* 0x000ea20000001000 */
[----:B------:R-:W-:Y:S01]  /*0460*/  ISETP.LT.AND P0, PT, R8, 0x400, !P0 ;  /* 0x000004000800780c */ /* 0x000fe20004701270 */
[----:B------:R-:W-:Y:S01]  /*0470*/  @!P2 FMUL R11, R11, 16777216 ;  /* 0x4b8000000b0ba820 */ /* 0x000fe20000400000 */
[----:B-1----:R-:W-:-:S11]  /*0480*/  IMAD.WIDE R2, R0, 0x4, R2 ;  /* 0x0000000400027825 */ /* 0x002fd600078e0202 */
[----:B------:R1:W-:Y:S01]  /*0490*/  @P0 STG.E desc[UR6][R14.64], R17 ;  /* 0x000000110e000986 */ /* 0x0003e2000c101906 */
[----:B--2---:R-:W-:-:S04]  /*04a0*/  FMUL R11, R10, R11 ;  /* 0x0000000b0a0b7220 */ /* 0x004fc80000400000 */
[-C--:B------:R-:W-:Y:S01]  /*04b0*/  FMUL R4, R4, R11.reuse ;  /* 0x0000000b04047220 */ /* 0x080fe20000400000 */
[-C--:B------:R-:W-:Y:S01]  /*04c0*/  FMUL R5, R5, R11.reuse ;  /* 0x0000000b05057220 */ /* 0x080fe20000400000 */
[-C--:B------:R-:W-:Y:S01]  /*04d0*/  FMUL R6, R6, R11.reuse ;  /* 0x0000000b06067220 */ /* 0x080fe20000400000 */
[----:B------:R-:W-:-:S05]  /*04e0*/  FMUL R7, R7, R11 ;  /* 0x0000000b07077220 */ /* 0x000fca0000400000 */
[----:B------:R1:W-:Y:S01]  /*04f0*/  @P1 STG.E.128 desc[UR6][R12.64], R4 ;  /* 0x000000040c001986 */ /* 0x0003e2000c101d06 */
[----:B------:R-:W-:Y:S05]  /*0500*/  @!P1 EXIT ;  /* 0x000000000000994d */ /* 0x000fea0003800000 */
[----:B------:R-:W-:Y:S01]  /*0510*/  STG.E.128 desc[UR6][R2.64], R4 ;  /* 0x0000000402007986 */ /* 0x000fe2000c101d06 */
[----:B------:R-:W-:Y:S05]  /*0520*/  EXIT ;  /* 0x000000000000794d */ /* 0x000fea0003800000 */
.L_x_0:
[----:B------:R-:W-:-:S00]  /*0530*/  BRA `(.L_x_0) ;  /* 0xfffffffc00fc7947 */ /* 0x000fc0000383ffff */
[----:B------:R-:W-:-:S00]  /*0540*/  NOP ;  /* 0x0000000000007918 */ /* 0x000fc00000000000 */
        /* <DEDUP_REMOVED lines=11> */
.L_x_1:


//--------------------- .nv.global.init           --------------------------
	.section	.nv.global.init,"aw",@progbits
.nv.global.init:
	.type		_$_str,@object
	.size		_$_str,(_$_str_$_2 - _$_str)
_$_str:
        /*0000*/ 	.byte	0x5f, 0x5f, 0x43, 0x55, 0x44, 0x41, 0x5f, 0x46, 0x54, 0x5a, 0x00
	.type		_$_str_$_2,@object
	.size		_$_str_$_2,(.L_1 - _$_str_$_2)
_$_str_$_2:
        /*000b*/ 	.byte	0x5f, 0x5f, 0x43, 0x55, 0x44, 0x41, 0x5f, 0x50, 0x52, 0x45, 0x43, 0x5f, 0x53, 0x51, 0x52, 0x54
        /*001b*/ 	.byte	0x00
.L_1:


//--------------------- .nv.shared.triton_per_fused__weight_norm_interface_3 --------------------------
	.section	.nv.shared.triton_per_fused__weight_norm_interface_3,"aw",@nobits
	.sectionflags	@""
	.align	16
	.zero		1024


//--------------------- .nv.constant0.triton_per_fused__weight_norm_interface_3 --------------------------
	.section	.nv.constant0.triton_per_fused__weight_norm_interface_3,"a",@progbits
	.sectionflags	@""
	.align	4
.nv.constant0.triton_per_fused__weight_norm_interface_3:
	.zero		576
